//
// Generated by NVIDIA NVVM Compiler
//
// Compiler Build ID: CL-36424714
// Cuda compilation tools, release 13.0, V13.0.88
// Based on NVVM 20.0.0
//

.version 9.0
.target sm_100
.address_size 64

	// .globl	_Z11fp32_kernelPfi

.visible .entry _Z11fp32_kernelPfi(
	.param .u64 .ptr .align 1 _Z11fp32_kernelPfi_param_0,
	.param .u32 _Z11fp32_kernelPfi_param_1
)
{
	.local .align 4 .b8 	__local_depot0[4];
	.reg .b64 	%SP;
	.reg .b64 	%SPL;
	.reg .pred 	%p<4>;
	.reg .b32 	%r<12>;
	.reg .b32 	%f<8>;
	.reg .b64 	%rd<7>;

	mov.u64 	%SPL, __local_depot0;
	ld.param.u64 	%rd2, [_Z11fp32_kernelPfi_param_0];
	ld.param.u32 	%r2, [_Z11fp32_kernelPfi_param_1];
	mov.u32 	%r3, %ctaid.x;
	mov.u32 	%r4, %ntid.x;
	mov.u32 	%r5, %tid.x;
	mad.lo.s32 	%r1, %r3, %r4, %r5;
	setp.ge.s32 	%p1, %r1, %r2;
	@%p1 bra 	$L__BB0_4;
	add.s32 	%r6, %r1, 1;
	cvt.rn.f32.s32 	%f5, %r6;
	mul.f32 	%f7, %f5, 0f38D1B717;
	add.u64 	%rd1, %SPL, 0;
	mov.b32 	%r7, 0;
	st.local.u32 	[%rd1], %r7;
	ld.local.u32 	%r8, [%rd1];
	setp.gt.s32 	%p2, %r8, 9999;
	@%p2 bra 	$L__BB0_3;
$L__BB0_2:
	fma.rn.f32 	%f7, %f7, 0f3F800001, 0f33D6BF95;
	ld.local.u32 	%r9, [%rd1];
	add.s32 	%r10, %r9, 1;
	st.local.u32 	[%rd1], %r10;
	ld.local.u32 	%r11, [%rd1];
	setp.lt.s32 	%p3, %r11, 10000;
	@%p3 bra 	$L__BB0_2;
$L__BB0_3:
	cvta.to.global.u64 	%rd4, %rd2;
	mul.wide.s32 	%rd5, %r1, 4;
	add.s64 	%rd6, %rd4, %rd5;
	st.global.f32 	[%rd6], %f7;
$L__BB0_4:
	ret;

}
	// .globl	_Z11fp64_kernelPdi
.visible .entry _Z11fp64_kernelPdi(
	.param .u64 .ptr .align 1 _Z11fp64_kernelPdi_param_0,
	.param .u32 _Z11fp64_kernelPdi_param_1
)
{
	.local .align 4 .b8 	__local_depot1[4];
	.reg .b64 	%SP;
	.reg .b64 	%SPL;
	.reg .pred 	%p<4>;
	.reg .b32 	%r<12>;
	.reg .b64 	%rd<7>;
	.reg .b64 	%fd<8>;

	mov.u64 	%SPL, __local_depot1;
	ld.param.u64 	%rd2, [_Z11fp64_kernelPdi_param_0];
	ld.param.u32 	%r2, [_Z11fp64_kernelPdi_param_1];
	mov.u32 	%r3, %ctaid.x;
	mov.u32 	%r4, %ntid.x;
	mov.u32 	%r5, %tid.x;
	mad.lo.s32 	%r1, %r3, %r4, %r5;
	setp.ge.s32 	%p1, %r1, %r2;
	@%p1 bra 	$L__BB1_4;
	add.s32 	%r6, %r1, 1;
	cvt.rn.f64.s32 	%fd5, %r6;
	mul.f64 	%fd7, %fd5, 0d3F1A36E2EB1C432D;
	add.u64 	%rd1, %SPL, 0;
	mov.b32 	%r7, 0;
	st.local.u32 	[%rd1], %r7;
	ld.local.u32 	%r8, [%rd1];
	setp.gt.s32 	%p2, %r8, 9999;
	@%p2 bra 	$L__BB1_3;
$L__BB1_2:
	fma.rn.f64 	%fd7, %fd7, 0d3FF000001AD7F29B, 0d3E7AD7F29ABCAF48;
	ld.local.u32 	%r9, [%rd1];
	add.s32 	%r10, %r9, 1;
	st.local.u32 	[%rd1], %r10;
	ld.local.u32 	%r11, [%rd1];
	setp.lt.s32 	%p3, %r11, 10000;
	@%p3 bra 	$L__BB1_2;
$L__BB1_3:
	cvta.to.global.u64 	%rd4, %rd2;
	mul.wide.s32 	%rd5, %r1, 8;
	add.s64 	%rd6, %rd4, %rd5;
	st.global.f64 	[%rd6], %fd7;
$L__BB1_4:
	ret;

}


// ===== COMPILED SASS (sm_100) =====

	.target	sm_100

	.elftype	@"ET_EXEC"


//--------------------- .note.nv.tkinfo           --------------------------
	.section	.note.nv.tkinfo,"",@"SHT_NOTE"
	.sectionflags	@"SHF_NOTE_NV_TKINFO"
	.tkinfo
        /*0018*/ 	.word	0x00000002
        /*0030*/ 	.string	""
        /*0030*/ 	.string	"ptxas"
        /*0030*/ 	.string	"Cuda compilation tools, release 13.0, V13.0.88"
        /*0030*/ 	.string	"Build cuda_13.0.r13.0/compiler.36424714_0"
        /*0030*/ 	.string	"-arch sm_100 -m 64 "



//--------------------- .note.nv.cuinfo           --------------------------
	.section	.note.nv.cuinfo,"",@"SHT_NOTE"
	.sectionflags	@"SHF_NOTE_NV_CUINFO"
        /*0018*/ 	.short	0x0002
        /*001a*/ 	.short	0x0064
        /*001c*/ 	.short	0x0082
	.zero		2


//--------------------- .nv.info                  --------------------------
	.section	.nv.info,"",@"SHT_CUDA_INFO"
	.align	4


	//----- nvinfo : EIATTR_REGCOUNT
	.align		4
        /*0000*/ 	.byte	0x04, 0x2f
        /*0002*/ 	.short	(.L_1 - .L_0)
	.align		4
.L_0:
        /*0004*/ 	.word	index@(_Z11fp32_kernelPfi)
        /*0008*/ 	.word	0x0000000a


	//----- nvinfo : EIATTR_FRAME_SIZE
	.align		4
.L_1:
        /*000c*/ 	.byte	0x04, 0x11
        /*000e*/ 	.short	(.L_3 - .L_2)
	.align		4
.L_2:
        /*0010*/ 	.word	index@(_Z11fp32_kernelPfi)
        /*0014*/ 	.word	0x00000000


	//----- nvinfo : EIATTR_REGCOUNT
	.align		4
.L_3:
        /*0018*/ 	.byte	0x04, 0x2f
        /*001a*/ 	.short	(.L_5 - .L_4)
	.align		4
.L_4:
        /*001c*/ 	.word	index@(_Z11fp64_kernelPdi)
        /*0020*/ 	.word	0x0000000a


	//----- nvinfo : EIATTR_FRAME_SIZE
	.align		4
.L_5:
        /*0024*/ 	.byte	0x04, 0x11
        /*0026*/ 	.short	(.L_7 - .L_6)
	.align		4
.L_6:
        /*0028*/ 	.word	index@(_Z11fp64_kernelPdi)
        /*002c*/ 	.word	0x00000000


	//----- nvinfo : EIATTR_MIN_STACK_SIZE
	.align		4
.L_7:
        /*0030*/ 	.byte	0x04, 0x12
        /*0032*/ 	.short	(.L_9 - .L_8)
	.align		4
.L_8:
        /*0034*/ 	.word	index@(_Z11fp64_kernelPdi)
        /*0038*/ 	.word	0x00000000


	//----- nvinfo : EIATTR_MIN_STACK_SIZE
	.align		4
.L_9:
        /*003c*/ 	.byte	0x04, 0x12
        /*003e*/ 	.short	(.L_11 - .L_10)
	.align		4
.L_10:
        /*0040*/ 	.word	index@(_Z11fp32_kernelPfi)
        /*0044*/ 	.word	0x00000000
.L_11:


//--------------------- .nv.compat                --------------------------
	.section	.nv.compat,"",@"SHT_CUDA_COMPAT_INFO"
	.align	4
        /*0000*/ 	.byte	0x02, 0x09, 0x00, 0x00, 0x02, 0x02, 0x01, 0x00, 0x02, 0x05, 0x05, 0x00, 0x03, 0x07, 0x01, 0x01
        /*0010*/ 	.byte	0x02, 0x03, 0x00, 0x00, 0x02, 0x06, 0x01, 0x00, 0x04, 0x0b, 0x08, 0x00, 0x01, 0x00, 0x00, 0x00
        /*0020*/ 	.byte	0x00, 0x00, 0x00, 0x00


//--------------------- .nv.info._Z11fp64_kernelPdi --------------------------
	.section	.nv.info._Z11fp64_kernelPdi,"",@"SHT_CUDA_INFO"
	.sectionflags	@""
	.align	4


	//----- nvinfo : EIATTR_CUDA_API_VERSION
	.align		4
        /*0000*/ 	.byte	0x04, 0x37
        /*0002*/ 	.short	(.L_13 - .L_12)
.L_12:
        /*0004*/ 	.word	0x00000082


	//----- nvinfo : EIATTR_KPARAM_INFO
	.align		4
.L_13:
        /*0008*/ 	.byte	0x04, 0x17
        /*000a*/ 	.short	(.L_15 - .L_14)
.L_14:
        /*000c*/ 	.word	0x00000000
        /*0010*/ 	.short	0x0001
        /*0012*/ 	.short	0x0008
        /*0014*/ 	.byte	0x00, 0xf0, 0x11, 0x00


	//----- nvinfo : EIATTR_KPARAM_INFO
	.align		4
.L_15:
        /*0018*/ 	.byte	0x04, 0x17
        /*001a*/ 	.short	(.L_17 - .L_16)
.L_16:
        /*001c*/ 	.word	0x00000000
        /*0020*/ 	.short	0x0000
        /*0022*/ 	.short	0x0000
        /*0024*/ 	.byte	0x00, 0xf5, 0x21, 0x00


	//----- nvinfo : EIATTR_SPARSE_MMA_MASK
	.align		4
.L_17:
        /*0028*/ 	.byte	0x03, 0x50
        /*002a*/ 	.short	0x0000


	//----- nvinfo : EIATTR_MAXREG_COUNT
	.align		4
        /*002c*/ 	.byte	0x03, 0x1b
        /*002e*/ 	.short	0x00ff


	//----- nvinfo : EIATTR_MERCURY_ISA_VERSION
	.align		4
        /*0030*/ 	.byte	0x03, 0x5f
        /*0032*/ 	.short	0x0101


	//----- nvinfo : EIATTR_VRC_CTA_INIT_COUNT
	.align		4
        /*0034*/ 	.byte	0x02, 0x4a
	.zero		1
	.zero		1


	//----- nvinfo : EIATTR_EXIT_INSTR_OFFSETS
	.align		4
        /*0038*/ 	.byte	0x04, 0x1c
        /*003a*/ 	.short	(.L_19 - .L_18)


	//   ....[0]....
.L_18:
        /*003c*/ 	.word	0x00000070


	//   ....[1]....
        /*0040*/ 	.word	0x000001a0


	//----- nvinfo : EIATTR_CBANK_PARAM_SIZE
	.align		4
.L_19:
        /*0044*/ 	.byte	0x03, 0x19
        /*0046*/ 	.short	0x000c


	//----- nvinfo : EIATTR_PARAM_CBANK
	.align		4
        /*0048*/ 	.byte	0x04, 0x0a
        /*004a*/ 	.short	(.L_21 - .L_20)
	.align		4
.L_20:
        /*004c*/ 	.word	index@(.nv.constant0._Z11fp64_kernelPdi)
        /*0050*/ 	.short	0x0380
        /*0052*/ 	.short	0x000c


	//----- nvinfo : EIATTR_SW_WAR
	.align		4
.L_21:
        /*0054*/ 	.byte	0x04, 0x36
        /*0056*/ 	.short	(.L_23 - .L_22)
.L_22:
        /*0058*/ 	.word	0x00000008
.L_23:


//--------------------- .nv.info._Z11fp32_kernelPfi --------------------------
	.section	.nv.info._Z11fp32_kernelPfi,"",@"SHT_CUDA_INFO"
	.sectionflags	@""
	.align	4


	//----- nvinfo : EIATTR_CUDA_API_VERSION
	.align		4
        /*0000*/ 	.byte	0x04, 0x37
        /*0002*/ 	.short	(.L_25 - .L_24)
.L_24:
        /*0004*/ 	.word	0x00000082


	//----- nvinfo : EIATTR_KPARAM_INFO
	.align		4
.L_25:
        /*0008*/ 	.byte	0x04, 0x17
        /*000a*/ 	.short	(.L_27 - .L_26)
.L_26:
        /*000c*/ 	.word	0x00000000
        /*0010*/ 	.short	0x0001
        /*0012*/ 	.short	0x0008
        /*0014*/ 	.byte	0x00, 0xf0, 0x11, 0x00


	//----- nvinfo : EIATTR_KPARAM_INFO
	.align		4
.L_27:
        /*0018*/ 	.byte	0x04, 0x17
        /*001a*/ 	.short	(.L_29 - .L_28)
.L_28:
        /*001c*/ 	.word	0x00000000
        /*0020*/ 	.short	0x0000
        /*0022*/ 	.short	0x0000
        /*0024*/ 	.byte	0x00, 0xf5, 0x21, 0x00


	//----- nvinfo : EIATTR_SPARSE_MMA_MASK
	.align		4
.L_29:
        /*0028*/ 	.byte	0x03, 0x50
        /*002a*/ 	.short	0x0000


	//----- nvinfo : EIATTR_MAXREG_COUNT
	.align		4
        /*002c*/ 	.byte	0x03, 0x1b
        /*002e*/ 	.short	0x00ff


	//----- nvinfo : EIATTR_MERCURY_ISA_VERSION
	.align		4
        /*0030*/ 	.byte	0x03, 0x5f
        /*0032*/ 	.short	0x0101


	//----- nvinfo : EIATTR_VRC_CTA_INIT_COUNT
	.align		4
        /*0034*/ 	.byte	0x02, 0x4a
	.zero		1
	.zero		1


	//----- nvinfo : EIATTR_EXIT_INSTR_OFFSETS
	.align		4
        /*0038*/ 	.byte	0x04, 0x1c
        /*003a*/ 	.short	(.L_31 - .L_30)


	//   ....[0]....
.L_30:
        /*003c*/ 	.word	0x00000070


	//   ....[1]....
        /*0040*/ 	.word	0x00000150


	//----- nvinfo : EIATTR_CBANK_PARAM_SIZE
	.align		4
.L_31:
        /*0044*/ 	.byte	0x03, 0x19
        /*0046*/ 	.short	0x000c


	//----- nvinfo : EIATTR_PARAM_CBANK
	.align		4
        /*0048*/ 	.byte	0x04, 0x0a
        /*004a*/ 	.short	(.L_33 - .L_32)
	.align		4
.L_32:
        /*004c*/ 	.word	index@(.nv.constant0._Z11fp32_kernelPfi)
        /*0050*/ 	.short	0x0380
        /*0052*/ 	.short	0x000c


	//----- nvinfo : EIATTR_SW_WAR
	.align		4
.L_33:
        /*0054*/ 	.byte	0x04, 0x36
        /*0056*/ 	.short	(.L_35 - .L_34)
.L_34:
        /*0058*/ 	.word	0x00000008
.L_35:


//--------------------- .nv.callgraph             --------------------------
	.section	.nv.callgraph,"",@"SHT_CUDA_CALLGRAPH"
	.align	4
	.sectionentsize	8
	.align		4
        /*0000*/ 	.word	0x00000000
	.align		4
        /*0004*/ 	.word	0xffffffff
	.align		4
        /*0008*/ 	.word	0x00000000
	.align		4
        /*000c*/ 	.word	0xfffffffe
	.align		4
        /*0010*/ 	.word	0x00000000
	.align		4
        /*0014*/ 	.word	0xfffffffd
	.align		4
        /*0018*/ 	.word	0x00000000
	.align		4
        /*001c*/ 	.word	0xfffffffc


//--------------------- .text._Z11fp64_kernelPdi  --------------------------
	.section	.text._Z11fp64_kernelPdi,"ax",@progbits
	.align	128
        .global         _Z11fp64_kernelPdi
        .type           _Z11fp64_kernelPdi,@function
        .size           _Z11fp64_kernelPdi,(.L_x_4 - _Z11fp64_kernelPdi)
        .other          _Z11fp64_kernelPdi,@"STO_CUDA_ENTRY STV_DEFAULT"
_Z11fp64_kernelPdi:
.text._Z11fp64_kernelPdi:
[----:B------:R-:W-:Y:S01]  /*0000*/  LDC R1, c[0x0][0x37c] ;  /* 0x0000df00ff017b82 */ /* 0x000fe20000000800 */
[----:B------:R-:W0:Y:S07]  /*0010*/  S2R R0, SR_TID.X ;  /* 0x0000000000007919 */ /* 0x000e2e0000002100 */
[----:B------:R-:W0:Y:S01]  /*0020*/  S2UR UR4, SR_CTAID.X ;  /* 0x00000000000479c3 */ /* 0x000e220000002500 */
[----:B------:R-:W1:Y:S07]  /*0030*/  LDCU UR5, c[0x0][0x388] ;  /* 0x00007100ff0577ac */ /* 0x000e6e0008000800 */
[----:B------:R-:W0:Y:S02]  /*0040*/  LDC R7, c[0x0][0x360] ;  /* 0x0000d800ff077b82 */ /* 0x000e240000000800 */
[----:B0-----:R-:W-:-:S05]  /*0050*/  IMAD R7, R7, UR4, R0 ;  /* 0x0000000407077c24 */ /* 0x001fca000f8e0200 */
[----:B-1----:R-:W-:-:S13]  /*0060*/  ISETP.GE.AND P0, PT, R7, UR5, PT ;  /* 0x0000000507007c0c */ /* 0x002fda000bf06270 */
[----:B------:R-:W-:Y:S05]  /*0070*/  @P0 EXIT ;  /* 0x000000000000094d */ /* 0x000fea0003800000 */
[----:B------:R-:W-:Y:S01]  /*0080*/  IADD3 R0, PT, PT, R7, 0x1, RZ ;  /* 0x0000000107007810 */ /* 0x000fe20007ffe0ff */
[----:B------:R-:W-:Y:S01]  /*0090*/  HFMA2 R5, -RZ, RZ, 1.619140625, -127.125 ;  /* 0x3e7ad7f2ff057431 */ /* 0x000fe200000001ff */
[----:B------:R-:W-:Y:S01]  /*00a0*/  UMOV UR4, 0xeb1c432d ;  /* 0xeb1c432d00047882 */ /* 0x000fe20000000000 */
[----:B------:R-:W-:Y:S01]  /*00b0*/  UMOV UR5, 0x3f1a36e2 ;  /* 0x3f1a36e200057882 */ /* 0x000fe20000000000 */
[----:B------:R-:W0:Y:S01]  /*00c0*/  I2F.F64 R2, R0 ;  /* 0x0000000000027312 */ /* 0x000e220000201c00 */
[----:B------:R-:W-:Y:S01]  /*00d0*/  MOV R4, 0x9abcaf48 ;  /* 0x9abcaf4800047802 */ /* 0x000fe20000000f00 */
[----:B------:R-:W1:Y:S01]  /*00e0*/  LDCU.64 UR6, c[0x0][0x358] ;  /* 0x00006b00ff0677ac */ /* 0x000e620008000a00 */
[----:B------:R-:W-:Y:S01]  /*00f0*/  UMOV UR8, 0x1ad7f29b ;  /* 0x1ad7f29b00087882 */ /* 0x000fe20000000000 */
[----:B------:R-:W-:Y:S01]  /*0100*/  UMOV UR9, 0x3ff00000 ;  /* 0x3ff0000000097882 */ /* 0x000fe20000000000 */
[----:B0-----:R-:W-:Y:S01]  /*0110*/  DMUL R2, R2, UR4 ;  /* 0x0000000402027c28 */ /* 0x001fe20008000000 */
[----:B------:R-:W-:-:S10]  /*0120*/  UMOV UR4, URZ ;  /* 0x000000ff00047c82 */ /* 0x000fd40008000000 */
.L_x_0:
[----:B------:R-:W-:Y:S01]  /*0130*/  UIADD3 UR4, UPT, UPT, UR4, 0x1, URZ ;  /* 0x0000000104047890 */ /* 0x000fe2000fffe0ff */
[----:B------:R-:W-:-:S03]  /*0140*/  DFMA R2, R2, UR8, R4 ;  /* 0x0000000802027c2b */ /* 0x000fc60008000004 */
[----:B------:R-:W-:-:S09]  /*0150*/  UISETP.GE.AND UP0, UPT, UR4, 0x2710, UPT ;  /* 0x000027100400788c */ /* 0x000fd2000bf06270 */
[----:B------:R-:W-:Y:S05]  /*0160*/  BRA.U !UP0, `(.L_x_0) ;  /* 0xfffffffd08f07547 */ /* 0x000fea000b83ffff */
[----:B------:R-:W0:Y:S02]  /*0170*/  LDC.64 R4, c[0x0][0x380] ;  /* 0x0000e000ff047b82 */ /* 0x000e240000000a00 */
[----:B0-----:R-:W-:-:S05]  /*0180*/  IMAD.WIDE R4, R7, 0x8, R4 ;  /* 0x0000000807047825 */ /* 0x001fca00078e0204 */
[----:B-1----:R-:W-:Y:S01]  /*0190*/  STG.E.64 desc[UR6][R4.64], R2 ;  /* 0x0000000204007986 */ /* 0x002fe2000c101b06 */
[----:B------:R-:W-:Y:S05]  /*01a0*/  EXIT ;  /* 0x000000000000794d */ /* 0x000fea0003800000 */
.L_x_1:
[----:B------:R-:W-:-:S00]  /*01b0*/  BRA `(.L_x_1) ;  /* 0xfffffffc00fc7947 */ /* 0x000fc0000383ffff */
[----:B------:R-:W-:-:S00]  /*01c0*/  NOP ;  /* 0x0000000000007918 */ /* 0x000fc00000000000 */
        /* <DEDUP_REMOVED lines=11> */
.L_x_4:


//--------------------- .text._Z11fp32_kernelPfi  --------------------------
	.section	.text._Z11fp32_kernelPfi,"ax",@progbits
	.align	128
        .global         _Z11fp32_kernelPfi
        .type           _Z11fp32_kernelPfi,@function
        .size           _Z11fp32_kernelPfi,(.L_x_5 - _Z11fp32_kernelPfi)
        .other          _Z11fp32_kernelPfi,@"STO_CUDA_ENTRY STV_DEFAULT"
_Z11fp32_kernelPfi:
.text._Z11fp32_kernelPfi:
        /* <DEDUP_REMOVED lines=9> */
[----:B------:R-:W-:Y:S01]  /*0090*/  HFMA2 R2, -RZ, RZ, 1.875, 5.9604644775390625e-08 ;  /* 0x3f800001ff027431 */ /* 0x000fe200000001ff */
[----:B------:R-:W0:Y:S02]  /*00a0*/  LDCU.64 UR6, c[0x0][0x358] ;  /* 0x00006b00ff0677ac */ /* 0x000e240008000a00 */
[----:B------:R-:W-:Y:S01]  /*00b0*/  I2FP.F32.S32 R0, R0 ;  /* 0x0000000000007245 */ /* 0x000fe20000201400 */
[----:B------:R-:W-:-:S04]  /*00c0*/  UMOV UR4, URZ ;  /* 0x000000ff00047c82 */ /* 0x000fc80008000000 */
[----:B------:R-:W-:-:S07]  /*00d0*/  FMUL R7, R0, 9.9999997473787516356e-05 ;  /* 0x38d1b71700077820 */ /* 0x000fce0000400000 */
.L_x_2:
[----:B------:R-:W-:Y:S01]  /*00e0*/  UIADD3 UR4, UPT, UPT, UR4, 0x1, URZ ;  /* 0x0000000104047890 */ /* 0x000fe2000fffe0ff */
[----:B------:R-:W-:-:S03]  /*00f0*/  FFMA R7, R7, R2, 1.0000000116860974231e-07 ;  /* 0x33d6bf9507077423 */ /* 0x000fc60000000002 */
[----:B------:R-:W-:-:S09]  /*0100*/  UISETP.GE.AND UP0, UPT, UR4, 0x2710, UPT ;  /* 0x000027100400788c */ /* 0x000fd2000bf06270 */
[----:B------:R-:W-:Y:S05]  /*0110*/  BRA.U !UP0, `(.L_x_2) ;  /* 0xfffffffd08f07547 */ /* 0x000fea000b83ffff */
[----:B------:R-:W1:Y:S02]  /*0120*/  LDC.64 R2, c[0x0][0x380] ;  /* 0x0000e000ff027b82 */ /* 0x000e640000000a00 */
[----:B-1----:R-:W-:-:S05]  /*0130*/  IMAD.WIDE R2, R5, 0x4, R2 ;  /* 0x0000000405027825 */ /* 0x002fca00078e0202 */
[----:B0-----:R-:W-:Y:S01]  /*0140*/  STG.E desc[UR6][R2.64], R7 ;  /* 0x0000000702007986 */ /* 0x001fe2000c101906 */
[----:B------:R-:W-:Y:S05]  /*0150*/  EXIT ;  /* 0x000000000000794d */ /* 0x000fea0003800000 */
.L_x_3:
        /* <DEDUP_REMOVED lines=10> */
.L_x_5:


//--------------------- .nv.shared.reserved.0     --------------------------
	.section	.nv.shared.reserved.0,"aw",@nobits
	.weak		__nv_reservedSMEM_offset_0_alias
	.size		__nv_reservedSMEM_offset_0_alias, 0, 64
	.other		__nv_reservedSMEM_offset_0_alias,@"STO_CUDA_RESERVED_SHARED STV_DEFAULT"
__nv_reservedSMEM_offset_0_alias:
	.zero		0
	.zero		64


//--------------------- .nv.constant0._Z11fp64_kernelPdi --------------------------
	.section	.nv.constant0._Z11fp64_kernelPdi,"a",@progbits
	.sectionflags	@""
	.align	4
.nv.constant0._Z11fp64_kernelPdi:
	.zero		908


//--------------------- .nv.constant0._Z11fp32_kernelPfi --------------------------
	.section	.nv.constant0._Z11fp32_kernelPfi,"a",@progbits
	.sectionflags	@""
	.align	4
.nv.constant0._Z11fp32_kernelPfi:
	.zero		908


//--------------------- SYMBOLS --------------------------

	.type		.nv.reservedSmem.offset0,@object
	.size		.nv.reservedSmem.offset0,0x4
